	.headerflags	@"EF_CUDA_TEXMODE_UNIFIED EF_CUDA_64BIT_ADDRESS EF_CUDA_SM86 EF_CUDA_VIRTUAL_SM(EF_CUDA_SM86)"
	.elftype	@"ET_EXEC"


//--------------------- .nv.info                  --------------------------
	.section	.nv.info,"",@"SHT_CUDA_INFO"
	.align	4


	//----- nvinfo : EIATTR_REGCOUNT
	.align		4
        /*0000*/ 	.byte	0x04, 0x2f
        /*0002*/ 	.short	(.L_2 - .L_1)
	.align		4
.L_1:
        /*0004*/ 	.word	index@(triton_per_fused_add_mean_mul_pow_rsqrt_1)
        /*0008*/ 	.word	0x00000018


	//----- nvinfo : EIATTR_FRAME_SIZE
	.align		4
.L_2:
        /*000c*/ 	.byte	0x04, 0x11
        /*000e*/ 	.short	(.L_4 - .L_3)
	.align		4
.L_3:
        /*0010*/ 	.word	index@(triton_per_fused_add_mean_mul_pow_rsqrt_1)
        /*0014*/ 	.word	0x00000000


	//----- nvinfo : EIATTR_MIN_STACK_SIZE
	.align		4
.L_4:
        /*0018*/ 	.byte	0x04, 0x12
        /*001a*/ 	.short	(.L_6 - .L_5)
	.align		4
.L_5:
        /*001c*/ 	.word	index@(triton_per_fused_add_mean_mul_pow_rsqrt_1)
        /*0020*/ 	.word	0x00000000
.L_6:


//--------------------- .nv.info.triton_per_fused_add_mean_mul_pow_rsqrt_1 --------------------------
	.section	.nv.info.triton_per_fused_add_mean_mul_pow_rsqrt_1,"",@"SHT_CUDA_INFO"
	.sectionflags	@""
	.align	4


	//----- nvinfo : EIATTR_CUDA_API_VERSION
	.align		4
        /*0000*/ 	.byte	0x04, 0x37
        /*0002*/ 	.short	(.L_8 - .L_7)
.L_7:
        /*0004*/ 	.word	0x00000080


	//----- nvinfo : EIATTR_SW2861232_WAR
	.align		4
.L_8:
        /*0008*/ 	.byte	0x01, 0x35
	.zero		2


	//----- nvinfo : EIATTR_PARAM_CBANK
	.align		4
        /*000c*/ 	.byte	0x04, 0x0a
        /*000e*/ 	.short	(.L_10 - .L_9)
	.align		4
.L_9:
        /*0010*/ 	.word	index@(.nv.constant0.triton_per_fused_add_mean_mul_pow_rsqrt_1)
        /*0014*/ 	.short	0x0160
        /*0016*/ 	.short	0x0028


	//----- nvinfo : EIATTR_CBANK_PARAM_SIZE
	.align		4
.L_10:
        /*0018*/ 	.byte	0x03, 0x19
        /*001a*/ 	.short	0x0028


	//----- nvinfo : EIATTR_KPARAM_INFO
	.align		4
        /*001c*/ 	.byte	0x04, 0x17
        /*001e*/ 	.short	(.L_12 - .L_11)
.L_11:
        /*0020*/ 	.word	0x00000000
        /*0024*/ 	.short	0x0005
        /*0026*/ 	.short	0x0020
        /*0028*/ 	.byte	0x00, 0xf4, 0x21, 0x00


	//----- nvinfo : EIATTR_KPARAM_INFO
	.align		4
.L_12:
        /*002c*/ 	.byte	0x04, 0x17
        /*002e*/ 	.short	(.L_14 - .L_13)
.L_13:
        /*0030*/ 	.word	0x00000000
        /*0034*/ 	.short	0x0004
        /*0036*/ 	.short	0x001c
        /*0038*/ 	.byte	0x00, 0xf0, 0x11, 0x00


	//----- nvinfo : EIATTR_KPARAM_INFO
	.align		4
.L_14:
        /*003c*/ 	.byte	0x04, 0x17
        /*003e*/ 	.short	(.L_16 - .L_15)
.L_15:
        /*0040*/ 	.word	0x00000000
        /*0044*/ 	.short	0x0003
        /*0046*/ 	.short	0x0018
        /*0048*/ 	.byte	0x00, 0xf0, 0x11, 0x00


	//----- nvinfo : EIATTR_KPARAM_INFO
	.align		4
.L_16:
        /*004c*/ 	.byte	0x04, 0x17
        /*004e*/ 	.short	(.L_18 - .L_17)
.L_17:
        /*0050*/ 	.word	0x00000000
        /*0054*/ 	.short	0x0002
        /*0056*/ 	.short	0x0010
        /*0058*/ 	.byte	0x00, 0xf4, 0x21, 0x00


	//----- nvinfo : EIATTR_KPARAM_INFO
	.align		4
.L_18:
        /*005c*/ 	.byte	0x04, 0x17
        /*005e*/ 	.short	(.L_20 - .L_19)
.L_19:
        /*0060*/ 	.word	0x00000000
        /*0064*/ 	.short	0x0001
        /*0066*/ 	.short	0x0008
        /*0068*/ 	.byte	0x00, 0xf4, 0x21, 0x00


	//----- nvinfo : EIATTR_KPARAM_INFO
	.align		4
.L_20:
        /*006c*/ 	.byte	0x04, 0x17
        /*006e*/ 	.short	(.L_22 - .L_21)
.L_21:
        /*0070*/ 	.word	0x00000000
        /*0074*/ 	.short	0x0000
        /*0076*/ 	.short	0x0000
        /*0078*/ 	.byte	0x00, 0xf4, 0x21, 0x00


	//----- nvinfo : EIATTR_MAXREG_COUNT
	.align		4
.L_22:
        /*007c*/ 	.byte	0x03, 0x1b
        /*007e*/ 	.short	0x00ff


	//----- nvinfo : EIATTR_COOP_GROUP_MASK_REGIDS
	.align		4
        /*0080*/ 	.byte	0x04, 0x29
        /*0082*/ 	.short	(.L_24 - .L_23)


	//   ....[0]....
.L_23:
        /*0084*/ 	.word	0xffffffff


	//   ....[1]....
        /*0088*/ 	.word	0xffffffff


	//   ....[2]....
        /*008c*/ 	.word	0xffffffff


	//   ....[3]....
        /*0090*/ 	.word	0xffffffff


	//   ....[4]....
        /*0094*/ 	.word	0xffffffff


	//   ....[5]....
        /*0098*/ 	.word	0xffffffff


	//   ....[6]....
        /*009c*/ 	.word	0xffffffff


	//----- nvinfo : EIATTR_COOP_GROUP_INSTR_OFFSETS
	.align		4
.L_24:
        /*00a0*/ 	.byte	0x04, 0x28
        /*00a2*/ 	.short	(.L_26 - .L_25)


	//   ....[0]....
.L_25:
        /*00a4*/ 	.word	0x00000230


	//   ....[1]....
        /*00a8*/ 	.word	0x00000280


	//   ....[2]....
        /*00ac*/ 	.word	0x000002a0


	//   ....[3]....
        /*00b0*/ 	.word	0x000002c0


	//   ....[4]....
        /*00b4*/ 	.word	0x000002e0


	//   ....[5]....
        /*00b8*/ 	.word	0x00000350


	//   ....[6]....
        /*00bc*/ 	.word	0x00000370


	//----- nvinfo : EIATTR_EXIT_INSTR_OFFSETS
	.align		4
.L_26:
        /*00c0*/ 	.byte	0x04, 0x1c
        /*00c2*/ 	.short	(.L_28 - .L_27)


	//   ....[0]....
.L_27:
        /*00c4*/ 	.word	0x00000470


	//   ....[1]....
        /*00c8*/ 	.word	0x00000490


	//----- nvinfo : EIATTR_REQNTID
	.align		4
.L_28:
        /*00cc*/ 	.byte	0x04, 0x10
        /*00ce*/ 	.short	(.L_30 - .L_29)
.L_29:
        /*00d0*/ 	.word	0x00000080
        /*00d4*/ 	.word	0x00000001
        /*00d8*/ 	.word	0x00000001
.L_30:


//--------------------- .nv.callgraph             --------------------------
	.section	.nv.callgraph,"",@"SHT_CUDA_CALLGRAPH"
	.align	4
	.sectionentsize	8
	.align		4
        /*0000*/ 	.word	0x00000000
	.align		4
        /*0004*/ 	.word	0xffffffff
	.align		4
        /*0008*/ 	.word	0x00000000
	.align		4
        /*000c*/ 	.word	0xfffffffe
	.align		4
        /*0010*/ 	.word	0x00000000
	.align		4
        /*0014*/ 	.word	0xfffffffd
	.align		4
        /*0018*/ 	.word	0x00000000
	.align		4
        /*001c*/ 	.word	0xfffffffc


//--------------------- .nv.rel.action            --------------------------
	.section	.nv.rel.action,"",@"SHT_CUDA_RELOCINFO"
	.align	8
	.sectionentsize	8
        /*0000*/ 	.byte	0x73, 0x00, 0x00, 0x00, 0x00, 0x00, 0x00, 0x00, 0x00, 0x00, 0x00, 0x11, 0x25, 0x00, 0x05, 0x36


//--------------------- .nv.constant4             --------------------------
	.section	.nv.constant4,"a",@progbits
	.align	8
	.align		8
.nv.constant4:
        /*0000*/ 	.dword	_$_str


//--------------------- .nv.constant0.triton_per_fused_add_mean_mul_pow_rsqrt_1 --------------------------
	.section	.nv.constant0.triton_per_fused_add_mean_mul_pow_rsqrt_1,"a",@progbits
	.sectionflags	@""
	.align	4
.nv.constant0.triton_per_fused_add_mean_mul_pow_rsqrt_1:
	.zero		392


//--------------------- .text.triton_per_fused_add_mean_mul_pow_rsqrt_1 --------------------------
	.section	.text.triton_per_fused_add_mean_mul_pow_rsqrt_1,"ax",@progbits
	.sectionflags	@"SHF_BARRIERS=1"
	.sectioninfo	@"SHI_REGISTERS=24"
	.align	128
        .global         triton_per_fused_add_mean_mul_pow_rsqrt_1
        .type           triton_per_fused_add_mean_mul_pow_rsqrt_1,@function
        .size           triton_per_fused_add_mean_mul_pow_rsqrt_1,(.L_x_1 - triton_per_fused_add_mean_mul_pow_rsqrt_1)
        .other          triton_per_fused_add_mean_mul_pow_rsqrt_1,@"STO_CUDA_ENTRY STV_DEFAULT"
triton_per_fused_add_mean_mul_pow_rsqrt_1:
.text.triton_per_fused_add_mean_mul_pow_rsqrt_1:
[----:B------:R-:W-:Y:S02]  /*0000*/  MOV R1, c[0x0][0x28] ;  /* 0x00000a0000017a02 */ /* 0x000fe40000000f00 */
[----:B------:R-:W0:Y:S01]  /*0010*/  S2R R0, SR_TID.X ;  /* 0x0000000000007919 */ /* 0x000e220000002100 */
[----:B------:R-:W-:Y:S01]  /*0020*/  MOV R21, 0x4 ;  /* 0x0000000400157802 */ /* 0x000fe20000000f00 */
[----:B------:R-:W-:Y:S01]  /*0030*/  CS2R R8, SRZ ;  /* 0x0000000000087805 */ /* 0x000fe2000001ff00 */
[----:B------:R-:W-:Y:S01]  /*0040*/  CS2R R10, SRZ ;  /* 0x00000000000a7805 */ /* 0x000fe2000001ff00 */
[----:B------:R-:W1:Y:S01]  /*0050*/  S2R R6, SR_CTAID.X ;  /* 0x0000000000067919 */ /* 0x000e620000002500 */
[----:B------:R-:W-:Y:S01]  /*0060*/  CS2R R4, SRZ ;  /* 0x0000000000047805 */ /* 0x000fe2000001ff00 */
[----:B------:R-:W-:Y:S01]  /*0070*/  ULDC.64 UR4, c[0x0][0x118] ;  /* 0x0000460000047ab9 */ /* 0x000fe20000000a00 */
[----:B0-----:R-:W-:-:S04]  /*0080*/  SHF.L.U32 R2, R0, 0x2, RZ ;  /* 0x0000000200027819 */ /* 0x001fc800000006ff */
[----:B------:R-:W-:-:S04]  /*0090*/  LOP3.LUT R13, R2, 0x1fc, RZ, 0xc0, !PT ;  /* 0x000001fc020d7812 */ /* 0x000fc800078ec0ff */
[----:B------:R-:W-:Y:S01]  /*00a0*/  ISETP.GE.U32.AND P0, PT, R13, 0x180, PT ;  /* 0x000001800d00780c */ /* 0x000fe20003f06070 */
[----:B-1----:R-:W-:Y:S02]  /*00b0*/  IMAD R2, R6, 0x180, R13 ;  /* 0x0000018006027824 */ /* 0x002fe400078e020d */
[----:B------:R-:W-:Y:S02]  /*00c0*/  CS2R R6, SRZ ;  /* 0x0000000000067805 */ /* 0x000fe4000001ff00 */
[----:B------:R-:W-:-:S04]  /*00d0*/  IMAD.WIDE R14, R2, R21, c[0x0][0x168] ;  /* 0x00005a00020e7625 */ /* 0x000fc800078e0215 */
[----:B------:R-:W-:-:S04]  /*00e0*/  IMAD.WIDE R2, R2, R21, c[0x0][0x160] ;  /* 0x0000580002027625 */ /* 0x000fc800078e0215 */
[----:B------:R0:W2:Y:S04]  /*00f0*/  @!P0 LDG.E.128 R8, [R14.64] ;  /* 0x000000040e088981 */ /* 0x0000a8000c1e1d00 */
[----:B------:R-:W2:Y:S01]  /*0100*/  @!P0 LDG.E.128 R4, [R2.64] ;  /* 0x0000000402048981 */ /* 0x000ea2000c1e1d00 */
[----:B------:R-:W-:Y:S02]  /*0110*/  @!P0 MOV R16, 0x0 ;  /* 0x0000000000108802 */ /* 0x000fe40000000f00 */
[----:B------:R-:W-:Y:S02]  /*0120*/  @!P0 MOV R17, 0x14f00000 ;  /* 0x14f0000000118802 */ /* 0x000fe40000000f00 */
[----:B------:R-:W1:Y:S01]  /*0130*/  @!P0 R2UR UR6, R16 ;  /* 0x00000000100683c2 */ /* 0x000e6200000e0000 */
[----:B0-----:R-:W-:-:S07]  /*0140*/  IMAD.WIDE.U32 R14, R13, R21, c[0x0][0x170] ;  /* 0x00005c000d0e7625 */ /* 0x001fce00078e0015 */
[----:B------:R-:W1:Y:S01]  /*0150*/  @!P0 R2UR UR7, R17 ;  /* 0x00000000110783c2 */ /* 0x000e6200000e0000 */
[C---:B------:R-:W-:Y:S02]  /*0160*/  LOP3.LUT P1, RZ, R0.reuse, 0x1f, RZ, 0xc0, !PT ;  /* 0x0000001f00ff7812 */ /* 0x040fe4000782c0ff */
[----:B------:R-:W-:Y:S01]  /*0170*/  ISETP.GE.U32.AND P2, PT, R0, 0x4, PT ;  /* 0x000000040000780c */ /* 0x000fe20003f46070 */
[----:B--2---:R-:W-:Y:S01]  /*0180*/  FADD R9, R5, R9 ;  /* 0x0000000905097221 */ /* 0x004fe20000000000 */
[----:B------:R-:W-:Y:S01]  /*0190*/  FADD R8, R4, R8 ;  /* 0x0000000804087221 */ /* 0x000fe20000000000 */
[----:B------:R-:W-:Y:S01]  /*01a0*/  FADD R10, R6, R10 ;  /* 0x0000000a060a7221 */ /* 0x000fe20000000000 */
[----:B------:R-:W-:Y:S01]  /*01b0*/  FADD R11, R7, R11 ;  /* 0x0000000b070b7221 */ /* 0x000fe20000000000 */
[----:B------:R-:W-:Y:S01]  /*01c0*/  FMUL R5, R9, R9 ;  /* 0x0000000909057220 */ /* 0x000fe20000400000 */
[----:B------:R-:W-:-:S03]  /*01d0*/  CS2R R6, SRZ ;  /* 0x0000000000067805 */ /* 0x000fc6000001ff00 */
[----:B------:R-:W-:-:S04]  /*01e0*/  FFMA R5, R8, R8, R5 ;  /* 0x0000000808057223 */ /* 0x000fc80000000005 */
[----:B------:R-:W-:-:S04]  /*01f0*/  FFMA R4, R10, R10, R5 ;  /* 0x0000000a0a047223 */ /* 0x000fc80000000005 */
[----:B------:R-:W-:-:S05]  /*0200*/  FFMA R4, R11, R11, R4 ;  /* 0x0000000b0b047223 */ /* 0x000fca0000000004 */
[----:B------:R-:W-:Y:S02]  /*0210*/  FSEL R18, R4, RZ, !P0 ;  /* 0x000000ff04127208 */ /* 0x000fe40004000000 */
[----:B------:R-:W-:-:S03]  /*0220*/  CS2R R4, SRZ ;  /* 0x0000000000047805 */ /* 0x000fc6000001ff00 */
[----:B------:R-:W0:Y:S04]  /*0230*/  SHFL.BFLY PT, R19, R18, 0x10, 0x1f ;  /* 0x0e001f0012137f89 */ /* 0x000e2800000e0000 */
[----:B-1----:R1:W2:Y:S02]  /*0240*/  @!P0 LDG.E.EL.128 R4, desc[UR6][R14.64] ;  /* 0x000000060e048981 */ /* 0x0022a4200c2e1d00 */
[----:B-1----:R-:W-:-:S04]  /*0250*/  SHF.R.U32.HI R14, RZ, 0x3, R0 ;  /* 0x00000003ff0e7819 */ /* 0x002fc80000011600 */
[----:B------:R-:W-:Y:S01]  /*0260*/  LOP3.LUT R14, R14, 0xc, RZ, 0xc0, !PT ;  /* 0x0000000c0e0e7812 */ /* 0x000fe200078ec0ff */
[----:B0-----:R-:W-:-:S05]  /*0270*/  FADD R19, R18, R19 ;  /* 0x0000001312137221 */ /* 0x001fca0000000000 */
[----:B------:R-:W0:Y:S02]  /*0280*/  SHFL.BFLY PT, R20, R19, 0x8, 0x1f ;  /* 0x0d001f0013147f89 */ /* 0x000e2400000e0000 */
[----:B0-----:R-:W-:-:S05]  /*0290*/  FADD R20, R19, R20 ;  /* 0x0000001413147221 */ /* 0x001fca0000000000 */
[----:B------:R-:W0:Y:S02]  /*02a0*/  SHFL.BFLY PT, R13, R20, 0x4, 0x1f ;  /* 0x0c801f00140d7f89 */ /* 0x000e2400000e0000 */
[----:B0-----:R-:W-:-:S05]  /*02b0*/  FADD R13, R20, R13 ;  /* 0x0000000d140d7221 */ /* 0x001fca0000000000 */
[----:B------:R-:W0:Y:S02]  /*02c0*/  SHFL.BFLY PT, R16, R13, 0x2, 0x1f ;  /* 0x0c401f000d107f89 */ /* 0x000e2400000e0000 */
[----:B0-----:R-:W-:-:S05]  /*02d0*/  FADD R16, R13, R16 ;  /* 0x000000100d107221 */ /* 0x001fca0000000000 */
[----:B------:R-:W0:Y:S02]  /*02e0*/  SHFL.BFLY PT, R17, R16, 0x1, 0x1f ;  /* 0x0c201f0010117f89 */ /* 0x000e2400000e0000 */
[----:B0-----:R-:W-:-:S05]  /*02f0*/  FADD R17, R16, R17 ;  /* 0x0000001110117221 */ /* 0x001fca0000000000 */
[----:B------:R0:W-:Y:S04]  /*0300*/  @!P1 STS [R14], R17 ;  /* 0x000000110e009388 */ /* 0x0001e80000000800 */
[----:B------:R-:W-:Y:S01]  /*0310*/  BAR.SYNC.DEFER_BLOCKING 0x0 ;  /* 0x0000000000007b1d */ /* 0x000fe20000010000 */
[----:B------:R-:W-:Y:S02]  /*0320*/  ISETP.NE.AND P1, PT, R0, RZ, PT ;  /* 0x000000ff0000720c */ /* 0x000fe40003f25270 */
[----:B0-----:R-:W-:-:S03]  /*0330*/  MOV R17, 0x3b2aaaab ;  /* 0x3b2aaaab00117802 */ /* 0x001fc60000000f00 */
[----:B------:R-:W0:Y:S04]  /*0340*/  @!P2 LDS R12, [R0.X4] ;  /* 0x00000000000ca984 */ /* 0x000e280000004800 */
[----:B0-----:R-:W0:Y:S02]  /*0350*/  SHFL.BFLY PT, R13, R12, 0x2, 0x1f ;  /* 0x0c401f000c0d7f89 */ /* 0x001e2400000e0000 */
[----:B0-----:R-:W-:-:S05]  /*0360*/  FADD R13, R12, R13 ;  /* 0x0000000d0c0d7221 */ /* 0x001fca0000000000 */
[----:B------:R-:W0:Y:S02]  /*0370*/  SHFL.BFLY PT, R16, R13, 0x1, 0x1f ;  /* 0x0c201f000d107f89 */ /* 0x000e2400000e0000 */
[----:B0-----:R-:W-:-:S05]  /*0380*/  FADD R15, R13, R16 ;  /* 0x000000100d0f7221 */ /* 0x001fca0000000000 */
[----:B------:R-:W-:Y:S04]  /*0390*/  @!P1 STS [R0.X4], R15 ;  /* 0x0000000f00009388 */ /* 0x000fe80000004800 */
[----:B------:R-:W-:Y:S06]  /*03a0*/  BAR.SYNC.DEFER_BLOCKING 0x0 ;  /* 0x0000000000007b1d */ /* 0x000fec0000010000 */
[----:B------:R-:W0:Y:S02]  /*03b0*/  LDS R16, [RZ] ;  /* 0x00000000ff107984 */ /* 0x000e240000000800 */
[----:B0-----:R-:W-:-:S04]  /*03c0*/  FADD R16, RZ, R16 ;  /* 0x00000010ff107221 */ /* 0x001fc80000000000 */
[----:B------:R-:W-:-:S06]  /*03d0*/  FFMA R16, R16, R17, 9.9999999747524270788e-07 ;  /* 0x358637bd10107423 */ /* 0x000fcc0000000011 */
[----:B------:R-:W0:Y:S02]  /*03e0*/  MUFU.RSQ R16, R16 ;  /* 0x0000001000107308 */ /* 0x000e240000001400 */
[-C--:B0-----:R-:W-:Y:S01]  /*03f0*/  FMUL R17, R8, R16.reuse ;  /* 0x0000001008117220 */ /* 0x081fe20000400000 */
[-C--:B------:R-:W-:Y:S01]  /*0400*/  FMUL R8, R9, R16.reuse ;  /* 0x0000001009087220 */ /* 0x080fe20000400000 */
[-C--:B------:R-:W-:Y:S01]  /*0410*/  FMUL R9, R10, R16.reuse ;  /* 0x000000100a097220 */ /* 0x080fe20000400000 */
[----:B------:R-:W-:Y:S01]  /*0420*/  FMUL R10, R11, R16 ;  /* 0x000000100b0a7220 */ /* 0x000fe20000400000 */
[----:B--2---:R-:W-:Y:S01]  /*0430*/  FMUL R4, R17, R4 ;  /* 0x0000000411047220 */ /* 0x004fe20000400000 */
[----:B------:R-:W-:Y:S01]  /*0440*/  FMUL R5, R8, R5 ;  /* 0x0000000508057220 */ /* 0x000fe20000400000 */
[----:B------:R-:W-:Y:S01]  /*0450*/  FMUL R6, R9, R6 ;  /* 0x0000000609067220 */ /* 0x000fe20000400000 */
[----:B------:R-:W-:Y:S01]  /*0460*/  FMUL R7, R10, R7 ;  /* 0x000000070a077220 */ /* 0x000fe20000400000 */
[----:B------:R-:W-:Y:S06]  /*0470*/  @P0 EXIT ;  /* 0x000000000000094d */ /* 0x000fec0003800000 */
[----:B------:R-:W-:Y:S01]  /*0480*/  STG.E.128 [R2.64], R4 ;  /* 0x0000000402007986 */ /* 0x000fe2000c101d04 */
[----:B------:R-:W-:Y:S05]  /*0490*/  EXIT ;  /* 0x000000000000794d */ /* 0x000fea0003800000 */
.L_x_0:
[----:B------:R-:W-:-:S00]  /*04a0*/  BRA `(.L_x_0) ;  /* 0xfffffff000007947 */ /* 0x000fc0000383ffff */
[----:B------:R-:W-:-:S00]  /*04b0*/  NOP ;  /* 0x0000000000007918 */ /* 0x000fc00000000000 */
        /* <DEDUP_REMOVED lines=12> */
.L_x_1:


//--------------------- .nv.global.init           --------------------------
	.section	.nv.global.init,"aw",@progbits
.nv.global.init:
	.type		_$_str,@object
	.size		_$_str,(.L_0 - _$_str)
_$_str:
        /*0000*/ 	.byte	0x5f, 0x5f, 0x43, 0x55, 0x44, 0x41, 0x5f, 0x46, 0x54, 0x5a, 0x00
.L_0:


//--------------------- .nv.shared.triton_per_fused_add_mean_mul_pow_rsqrt_1 --------------------------
	.section	.nv.shared.triton_per_fused_add_mean_mul_pow_rsqrt_1,"aw",@nobits
	.sectionflags	@""
	.align	16
